//
// Generated by NVIDIA NVVM Compiler
//
// Compiler Build ID: CL-36424714
// Cuda compilation tools, release 13.0, V13.0.88
// Based on NVVM 20.0.0
//

.version 9.0
.target sm_100
.address_size 64

	// .globl	_Z11ForwardStepPdS_S_Piii

.visible .entry _Z11ForwardStepPdS_S_Piii(
	.param .u64 .ptr .align 1 _Z11ForwardStepPdS_S_Piii_param_0,
	.param .u64 .ptr .align 1 _Z11ForwardStepPdS_S_Piii_param_1,
	.param .u64 .ptr .align 1 _Z11ForwardStepPdS_S_Piii_param_2,
	.param .u64 .ptr .align 1 _Z11ForwardStepPdS_S_Piii_param_3,
	.param .u32 _Z11ForwardStepPdS_S_Piii_param_4,
	.param .u32 _Z11ForwardStepPdS_S_Piii_param_5
)
{
	.reg .pred 	%p<11>;
	.reg .b32 	%r<73>;
	.reg .b64 	%rd<83>;
	.reg .b64 	%fd<86>;

	ld.param.u64 	%rd10, [_Z11ForwardStepPdS_S_Piii_param_0];
	ld.param.u64 	%rd11, [_Z11ForwardStepPdS_S_Piii_param_1];
	ld.param.u64 	%rd12, [_Z11ForwardStepPdS_S_Piii_param_2];
	ld.param.u64 	%rd9, [_Z11ForwardStepPdS_S_Piii_param_3];
	ld.param.u32 	%r20, [_Z11ForwardStepPdS_S_Piii_param_4];
	ld.param.u32 	%r21, [_Z11ForwardStepPdS_S_Piii_param_5];
	cvta.to.global.u64 	%rd1, %rd12;
	cvta.to.global.u64 	%rd2, %rd11;
	cvta.to.global.u64 	%rd3, %rd10;
	mov.u32 	%r22, %tid.x;
	mov.u32 	%r23, %ctaid.x;
	mov.u32 	%r24, %ntid.x;
	mad.lo.s32 	%r1, %r23, %r24, %r22;
	setp.ge.s32 	%p1, %r1, %r21;
	@%p1 bra 	$L__BB0_13;
	mul.lo.s32 	%r2, %r21, %r20;
	add.s32 	%r25, %r2, %r1;
	mul.wide.s32 	%rd13, %r25, 8;
	add.s64 	%rd4, %rd3, %rd13;
	mov.b64 	%rd14, 0;
	st.global.u64 	[%rd4], %rd14;
	setp.lt.s32 	%p2, %r21, 1;
	@%p2 bra 	$L__BB0_13;
	sub.s32 	%r3, %r2, %r21;
	cvta.to.global.u64 	%rd15, %rd9;
	mul.wide.s32 	%rd16, %r20, 4;
	add.s64 	%rd5, %rd15, %rd16;
	and.b32  	%r4, %r21, 7;
	setp.lt.u32 	%p3, %r21, 8;
	mov.b32 	%r71, 0;
	mov.f64 	%fd83, 0d0000000000000000;
	@%p3 bra 	$L__BB0_5;
	and.b32  	%r27, %r21, 2147483640;
	neg.s32 	%r69, %r27;
	mul.wide.u32 	%rd17, %r21, 24;
	add.s64 	%rd6, %rd2, %rd17;
	mul.wide.u32 	%rd18, %r21, 32;
	add.s64 	%rd7, %rd2, %rd18;
	mul.wide.u32 	%rd19, %r21, 48;
	add.s64 	%rd8, %rd2, %rd19;
	mov.f64 	%fd83, 0d0000000000000000;
	mul.wide.u32 	%rd21, %r21, 8;
	mov.u32 	%r67, %r3;
	mov.u32 	%r68, %r1;
$L__BB0_4:
	.pragma "nounroll";
	and.b32  	%r71, %r21, 2147483640;
	mul.wide.s32 	%rd20, %r68, 8;
	add.s64 	%rd22, %rd2, %rd20;
	add.s64 	%rd23, %rd22, %rd21;
	mul.wide.u32 	%rd24, %r21, 16;
	add.s64 	%rd25, %rd22, %rd24;
	add.s64 	%rd26, %rd6, %rd20;
	add.s64 	%rd27, %rd7, %rd20;
	mul.wide.u32 	%rd28, %r21, 40;
	add.s64 	%rd29, %rd22, %rd28;
	add.s64 	%rd30, %rd8, %rd20;
	mul.wide.u32 	%rd31, %r21, 56;
	add.s64 	%rd32, %rd22, %rd31;
	mul.wide.s32 	%rd33, %r67, 8;
	add.s64 	%rd34, %rd3, %rd33;
	ld.global.f64 	%fd10, [%rd34];
	ld.global.f64 	%fd11, [%rd22];
	mul.f64 	%fd12, %fd10, %fd11;
	ld.global.u32 	%r28, [%rd5];
	shl.b32 	%r29, %r1, 1;
	add.s32 	%r30, %r29, %r28;
	mul.wide.s32 	%rd35, %r30, 8;
	add.s64 	%rd36, %rd1, %rd35;
	ld.global.f64 	%fd13, [%rd36];
	fma.rn.f64 	%fd14, %fd12, %fd13, %fd83;
	st.global.f64 	[%rd4], %fd14;
	ld.global.f64 	%fd15, [%rd34+8];
	ld.global.f64 	%fd16, [%rd23];
	mul.f64 	%fd17, %fd15, %fd16;
	ld.global.u32 	%r31, [%rd5];
	add.s32 	%r32, %r29, %r31;
	mul.wide.s32 	%rd37, %r32, 8;
	add.s64 	%rd38, %rd1, %rd37;
	ld.global.f64 	%fd18, [%rd38];
	fma.rn.f64 	%fd19, %fd17, %fd18, %fd14;
	st.global.f64 	[%rd4], %fd19;
	ld.global.f64 	%fd20, [%rd34+16];
	ld.global.f64 	%fd21, [%rd25];
	mul.f64 	%fd22, %fd20, %fd21;
	ld.global.u32 	%r33, [%rd5];
	add.s32 	%r34, %r29, %r33;
	mul.wide.s32 	%rd39, %r34, 8;
	add.s64 	%rd40, %rd1, %rd39;
	ld.global.f64 	%fd23, [%rd40];
	fma.rn.f64 	%fd24, %fd22, %fd23, %fd19;
	st.global.f64 	[%rd4], %fd24;
	ld.global.f64 	%fd25, [%rd34+24];
	ld.global.f64 	%fd26, [%rd26];
	mul.f64 	%fd27, %fd25, %fd26;
	ld.global.u32 	%r35, [%rd5];
	add.s32 	%r36, %r29, %r35;
	mul.wide.s32 	%rd41, %r36, 8;
	add.s64 	%rd42, %rd1, %rd41;
	ld.global.f64 	%fd28, [%rd42];
	fma.rn.f64 	%fd29, %fd27, %fd28, %fd24;
	st.global.f64 	[%rd4], %fd29;
	ld.global.f64 	%fd30, [%rd34+32];
	ld.global.f64 	%fd31, [%rd27];
	mul.f64 	%fd32, %fd30, %fd31;
	ld.global.u32 	%r37, [%rd5];
	add.s32 	%r38, %r29, %r37;
	mul.wide.s32 	%rd43, %r38, 8;
	add.s64 	%rd44, %rd1, %rd43;
	ld.global.f64 	%fd33, [%rd44];
	fma.rn.f64 	%fd34, %fd32, %fd33, %fd29;
	st.global.f64 	[%rd4], %fd34;
	ld.global.f64 	%fd35, [%rd34+40];
	ld.global.f64 	%fd36, [%rd29];
	mul.f64 	%fd37, %fd35, %fd36;
	ld.global.u32 	%r39, [%rd5];
	add.s32 	%r40, %r29, %r39;
	mul.wide.s32 	%rd45, %r40, 8;
	add.s64 	%rd46, %rd1, %rd45;
	ld.global.f64 	%fd38, [%rd46];
	fma.rn.f64 	%fd39, %fd37, %fd38, %fd34;
	st.global.f64 	[%rd4], %fd39;
	ld.global.f64 	%fd40, [%rd34+48];
	ld.global.f64 	%fd41, [%rd30];
	mul.f64 	%fd42, %fd40, %fd41;
	ld.global.u32 	%r41, [%rd5];
	add.s32 	%r42, %r29, %r41;
	mul.wide.s32 	%rd47, %r42, 8;
	add.s64 	%rd48, %rd1, %rd47;
	ld.global.f64 	%fd43, [%rd48];
	fma.rn.f64 	%fd44, %fd42, %fd43, %fd39;
	st.global.f64 	[%rd4], %fd44;
	ld.global.f64 	%fd45, [%rd34+56];
	ld.global.f64 	%fd46, [%rd32];
	mul.f64 	%fd47, %fd45, %fd46;
	ld.global.u32 	%r43, [%rd5];
	add.s32 	%r44, %r29, %r43;
	mul.wide.s32 	%rd49, %r44, 8;
	add.s64 	%rd50, %rd1, %rd49;
	ld.global.f64 	%fd48, [%rd50];
	fma.rn.f64 	%fd83, %fd47, %fd48, %fd44;
	st.global.f64 	[%rd4], %fd83;
	add.s32 	%r69, %r69, 8;
	shl.b32 	%r45, %r21, 3;
	add.s32 	%r68, %r68, %r45;
	add.s32 	%r67, %r67, 8;
	setp.ne.s32 	%p4, %r69, 0;
	@%p4 bra 	$L__BB0_4;
$L__BB0_5:
	setp.eq.s32 	%p5, %r4, 0;
	@%p5 bra 	$L__BB0_13;
	shl.b32 	%r14, %r1, 1;
	and.b32  	%r15, %r21, 3;
	setp.lt.u32 	%p6, %r4, 4;
	@%p6 bra 	$L__BB0_8;
	add.s32 	%r46, %r71, %r3;
	mul.wide.s32 	%rd51, %r46, 8;
	add.s64 	%rd52, %rd3, %rd51;
	ld.global.f64 	%fd49, [%rd52];
	mad.lo.s32 	%r47, %r71, %r21, %r1;
	mul.wide.s32 	%rd53, %r47, 8;
	add.s64 	%rd54, %rd2, %rd53;
	ld.global.f64 	%fd50, [%rd54];
	mul.f64 	%fd51, %fd49, %fd50;
	ld.global.u32 	%r48, [%rd5];
	add.s32 	%r49, %r14, %r48;
	mul.wide.s32 	%rd55, %r49, 8;
	add.s64 	%rd56, %rd1, %rd55;
	ld.global.f64 	%fd52, [%rd56];
	fma.rn.f64 	%fd53, %fd51, %fd52, %fd83;
	st.global.f64 	[%rd4], %fd53;
	ld.global.f64 	%fd54, [%rd52+8];
	mul.wide.u32 	%rd57, %r21, 8;
	add.s64 	%rd58, %rd54, %rd57;
	ld.global.f64 	%fd55, [%rd58];
	mul.f64 	%fd56, %fd54, %fd55;
	ld.global.u32 	%r50, [%rd5];
	add.s32 	%r51, %r14, %r50;
	mul.wide.s32 	%rd59, %r51, 8;
	add.s64 	%rd60, %rd1, %rd59;
	ld.global.f64 	%fd57, [%rd60];
	fma.rn.f64 	%fd58, %fd56, %fd57, %fd53;
	st.global.f64 	[%rd4], %fd58;
	ld.global.f64 	%fd59, [%rd52+16];
	add.s64 	%rd61, %rd58, %rd57;
	ld.global.f64 	%fd60, [%rd61];
	mul.f64 	%fd61, %fd59, %fd60;
	ld.global.u32 	%r52, [%rd5];
	add.s32 	%r53, %r14, %r52;
	mul.wide.s32 	%rd62, %r53, 8;
	add.s64 	%rd63, %rd1, %rd62;
	ld.global.f64 	%fd62, [%rd63];
	fma.rn.f64 	%fd63, %fd61, %fd62, %fd58;
	st.global.f64 	[%rd4], %fd63;
	ld.global.f64 	%fd64, [%rd52+24];
	add.s64 	%rd64, %rd61, %rd57;
	ld.global.f64 	%fd65, [%rd64];
	mul.f64 	%fd66, %fd64, %fd65;
	ld.global.u32 	%r54, [%rd5];
	add.s32 	%r55, %r14, %r54;
	mul.wide.s32 	%rd65, %r55, 8;
	add.s64 	%rd66, %rd1, %rd65;
	ld.global.f64 	%fd67, [%rd66];
	fma.rn.f64 	%fd83, %fd66, %fd67, %fd63;
	st.global.f64 	[%rd4], %fd83;
	add.s32 	%r71, %r71, 4;
$L__BB0_8:
	setp.eq.s32 	%p7, %r15, 0;
	@%p7 bra 	$L__BB0_13;
	setp.eq.s32 	%p8, %r15, 1;
	@%p8 bra 	$L__BB0_11;
	add.s32 	%r56, %r71, %r3;
	mul.wide.s32 	%rd67, %r56, 8;
	add.s64 	%rd68, %rd3, %rd67;
	ld.global.f64 	%fd68, [%rd68];
	mad.lo.s32 	%r57, %r71, %r21, %r1;
	mul.wide.s32 	%rd69, %r57, 8;
	add.s64 	%rd70, %rd2, %rd69;
	ld.global.f64 	%fd69, [%rd70];
	mul.f64 	%fd70, %fd68, %fd69;
	ld.global.u32 	%r58, [%rd5];
	add.s32 	%r59, %r14, %r58;
	mul.wide.s32 	%rd71, %r59, 8;
	add.s64 	%rd72, %rd1, %rd71;
	ld.global.f64 	%fd71, [%rd72];
	fma.rn.f64 	%fd72, %fd70, %fd71, %fd83;
	st.global.f64 	[%rd4], %fd72;
	ld.global.f64 	%fd73, [%rd68+8];
	mul.wide.u32 	%rd73, %r21, 8;
	add.s64 	%rd74, %rd70, %rd73;
	ld.global.f64 	%fd74, [%rd74];
	mul.f64 	%fd75, %fd73, %fd74;
	ld.global.u32 	%r60, [%rd5];
	add.s32 	%r61, %r14, %r60;
	mul.wide.s32 	%rd75, %r61, 8;
	add.s64 	%rd76, %rd1, %rd75;
	ld.global.f64 	%fd76, [%rd76];
	fma.rn.f64 	%fd83, %fd75, %fd76, %fd72;
	st.global.f64 	[%rd4], %fd83;
	add.s32 	%r71, %r71, 2;
$L__BB0_11:
	and.b32  	%r62, %r21, 1;
	setp.eq.b32 	%p9, %r62, 1;
	not.pred 	%p10, %p9;
	@%p10 bra 	$L__BB0_13;
	add.s32 	%r63, %r71, %r3;
	mul.wide.s32 	%rd77, %r63, 8;
	add.s64 	%rd78, %rd3, %rd77;
	ld.global.f64 	%fd77, [%rd78];
	mad.lo.s32 	%r64, %r71, %r21, %r1;
	mul.wide.s32 	%rd79, %r64, 8;
	add.s64 	%rd80, %rd2, %rd79;
	ld.global.f64 	%fd78, [%rd80];
	mul.f64 	%fd79, %fd77, %fd78;
	ld.global.u32 	%r65, [%rd5];
	add.s32 	%r66, %r14, %r65;
	mul.wide.s32 	%rd81, %r66, 8;
	add.s64 	%rd82, %rd1, %rd81;
	ld.global.f64 	%fd80, [%rd82];
	fma.rn.f64 	%fd81, %fd79, %fd80, %fd83;
	st.global.f64 	[%rd4], %fd81;
$L__BB0_13:
	ret;

}


// ===== COMPILED SASS (sm_100) =====

	.target	sm_100

	.elftype	@"ET_EXEC"


//--------------------- .note.nv.tkinfo           --------------------------
	.section	.note.nv.tkinfo,"",@"SHT_NOTE"
	.sectionflags	@"SHF_NOTE_NV_TKINFO"
	.tkinfo
        /*0018*/ 	.word	0x00000002
        /*0030*/ 	.string	""
        /*0030*/ 	.string	"ptxas"
        /*0030*/ 	.string	"Cuda compilation tools, release 13.0, V13.0.88"
        /*0030*/ 	.string	"Build cuda_13.0.r13.0/compiler.36424714_0"
        /*0030*/ 	.string	"-arch sm_100 -m 64 "



//--------------------- .note.nv.cuinfo           --------------------------
	.section	.note.nv.cuinfo,"",@"SHT_NOTE"
	.sectionflags	@"SHF_NOTE_NV_CUINFO"
        /*0018*/ 	.short	0x0002
        /*001a*/ 	.short	0x0064
        /*001c*/ 	.short	0x0082
	.zero		2


//--------------------- .nv.info                  --------------------------
	.section	.nv.info,"",@"SHT_CUDA_INFO"
	.align	4


	//----- nvinfo : EIATTR_REGCOUNT
	.align		4
        /*0000*/ 	.byte	0x04, 0x2f
        /*0002*/ 	.short	(.L_1 - .L_0)
	.align		4
.L_0:
        /*0004*/ 	.word	index@(_Z11ForwardStepPdS_S_Piii)
        /*0008*/ 	.word	0x0000001e


	//----- nvinfo : EIATTR_FRAME_SIZE
	.align		4
.L_1:
        /*000c*/ 	.byte	0x04, 0x11
        /*000e*/ 	.short	(.L_3 - .L_2)
	.align		4
.L_2:
        /*0010*/ 	.word	index@(_Z11ForwardStepPdS_S_Piii)
        /*0014*/ 	.word	0x00000000


	//----- nvinfo : EIATTR_MIN_STACK_SIZE
	.align		4
.L_3:
        /*0018*/ 	.byte	0x04, 0x12
        /*001a*/ 	.short	(.L_5 - .L_4)
	.align		4
.L_4:
        /*001c*/ 	.word	index@(_Z11ForwardStepPdS_S_Piii)
        /*0020*/ 	.word	0x00000000
.L_5:


//--------------------- .nv.compat                --------------------------
	.section	.nv.compat,"",@"SHT_CUDA_COMPAT_INFO"
	.align	4
        /*0000*/ 	.byte	0x02, 0x09, 0x00, 0x00, 0x02, 0x02, 0x01, 0x00, 0x02, 0x05, 0x05, 0x00, 0x03, 0x07, 0x01, 0x01
        /*0010*/ 	.byte	0x02, 0x03, 0x00, 0x00, 0x02, 0x06, 0x01, 0x00, 0x04, 0x0b, 0x08, 0x00, 0x01, 0x00, 0x00, 0x00
        /*0020*/ 	.byte	0x00, 0x00, 0x00, 0x00


//--------------------- .nv.info._Z11ForwardStepPdS_S_Piii --------------------------
	.section	.nv.info._Z11ForwardStepPdS_S_Piii,"",@"SHT_CUDA_INFO"
	.sectionflags	@""
	.align	4


	//----- nvinfo : EIATTR_CUDA_API_VERSION
	.align		4
        /*0000*/ 	.byte	0x04, 0x37
        /*0002*/ 	.short	(.L_7 - .L_6)
.L_6:
        /*0004*/ 	.word	0x00000082


	//----- nvinfo : EIATTR_KPARAM_INFO
	.align		4
.L_7:
        /*0008*/ 	.byte	0x04, 0x17
        /*000a*/ 	.short	(.L_9 - .L_8)
.L_8:
        /*000c*/ 	.word	0x00000000
        /*0010*/ 	.short	0x0005
        /*0012*/ 	.short	0x0024
        /*0014*/ 	.byte	0x00, 0xf0, 0x11, 0x00


	//----- nvinfo : EIATTR_KPARAM_INFO
	.align		4
.L_9:
        /*0018*/ 	.byte	0x04, 0x17
        /*001a*/ 	.short	(.L_11 - .L_10)
.L_10:
        /*001c*/ 	.word	0x00000000
        /*0020*/ 	.short	0x0004
        /*0022*/ 	.short	0x0020
        /*0024*/ 	.byte	0x00, 0xf0, 0x11, 0x00


	//----- nvinfo : EIATTR_KPARAM_INFO
	.align		4
.L_11:
        /*0028*/ 	.byte	0x04, 0x17
        /*002a*/ 	.short	(.L_13 - .L_12)
.L_12:
        /*002c*/ 	.word	0x00000000
        /*0030*/ 	.short	0x0003
        /*0032*/ 	.short	0x0018
        /*0034*/ 	.byte	0x00, 0xf5, 0x21, 0x00


	//----- nvinfo : EIATTR_KPARAM_INFO
	.align		4
.L_13:
        /*0038*/ 	.byte	0x04, 0x17
        /*003a*/ 	.short	(.L_15 - .L_14)
.L_14:
        /*003c*/ 	.word	0x00000000
        /*0040*/ 	.short	0x0002
        /*0042*/ 	.short	0x0010
        /*0044*/ 	.byte	0x00, 0xf5, 0x21, 0x00


	//----- nvinfo : EIATTR_KPARAM_INFO
	.align		4
.L_15:
        /*0048*/ 	.byte	0x04, 0x17
        /*004a*/ 	.short	(.L_17 - .L_16)
.L_16:
        /*004c*/ 	.word	0x00000000
        /*0050*/ 	.short	0x0001
        /*0052*/ 	.short	0x0008
        /*0054*/ 	.byte	0x00, 0xf5, 0x21, 0x00


	//----- nvinfo : EIATTR_KPARAM_INFO
	.align		4
.L_17:
        /*0058*/ 	.byte	0x04, 0x17
        /*005a*/ 	.short	(.L_19 - .L_18)
.L_18:
        /*005c*/ 	.word	0x00000000
        /*0060*/ 	.short	0x0000
        /*0062*/ 	.short	0x0000
        /*0064*/ 	.byte	0x00, 0xf5, 0x21, 0x00


	//----- nvinfo : EIATTR_SPARSE_MMA_MASK
	.align		4
.L_19:
        /*0068*/ 	.byte	0x03, 0x50
        /*006a*/ 	.short	0x0000


	//----- nvinfo : EIATTR_MAXREG_COUNT
	.align		4
        /*006c*/ 	.byte	0x03, 0x1b
        /*006e*/ 	.short	0x00ff


	//----- nvinfo : EIATTR_MERCURY_ISA_VERSION
	.align		4
        /*0070*/ 	.byte	0x03, 0x5f
        /*0072*/ 	.short	0x0101


	//----- nvinfo : EIATTR_VRC_CTA_INIT_COUNT
	.align		4
        /*0074*/ 	.byte	0x02, 0x4a
	.zero		1
	.zero		1


	//----- nvinfo : EIATTR_EXIT_INSTR_OFFSETS
	.align		4
        /*0078*/ 	.byte	0x04, 0x1c
        /*007a*/ 	.short	(.L_21 - .L_20)


	//   ....[0]....
.L_20:
        /*007c*/ 	.word	0x00000070


	//   ....[1]....
        /*0080*/ 	.word	0x00000110


	//   ....[2]....
        /*0084*/ 	.word	0x00000930


	//   ....[3]....
        /*0088*/ 	.word	0x00000d00


	//   ....[4]....
        /*008c*/ 	.word	0x00000f40


	//   ....[5]....
        /*0090*/ 	.word	0x00001060


	//----- nvinfo : EIATTR_CBANK_PARAM_SIZE
	.align		4
.L_21:
        /*0094*/ 	.byte	0x03, 0x19
        /*0096*/ 	.short	0x0028


	//----- nvinfo : EIATTR_PARAM_CBANK
	.align		4
        /*0098*/ 	.byte	0x04, 0x0a
        /*009a*/ 	.short	(.L_23 - .L_22)
	.align		4
.L_22:
        /*009c*/ 	.word	index@(.nv.constant0._Z11ForwardStepPdS_S_Piii)
        /*00a0*/ 	.short	0x0380
        /*00a2*/ 	.short	0x0028


	//----- nvinfo : EIATTR_SW_WAR
	.align		4
.L_23:
        /*00a4*/ 	.byte	0x04, 0x36
        /*00a6*/ 	.short	(.L_25 - .L_24)
.L_24:
        /*00a8*/ 	.word	0x00000008
.L_25:


//--------------------- .nv.callgraph             --------------------------
	.section	.nv.callgraph,"",@"SHT_CUDA_CALLGRAPH"
	.align	4
	.sectionentsize	8
	.align		4
        /*0000*/ 	.word	0x00000000
	.align		4
        /*0004*/ 	.word	0xffffffff
	.align		4
        /*0008*/ 	.word	0x00000000
	.align		4
        /*000c*/ 	.word	0xfffffffe
	.align		4
        /*0010*/ 	.word	0x00000000
	.align		4
        /*0014*/ 	.word	0xfffffffd
	.align		4
        /*0018*/ 	.word	0x00000000
	.align		4
        /*001c*/ 	.word	0xfffffffc


//--------------------- .text._Z11ForwardStepPdS_S_Piii --------------------------
	.section	.text._Z11ForwardStepPdS_S_Piii,"ax",@progbits
	.align	128
        .global         _Z11ForwardStepPdS_S_Piii
        .type           _Z11ForwardStepPdS_S_Piii,@function
        .size           _Z11ForwardStepPdS_S_Piii,(.L_x_5 - _Z11ForwardStepPdS_S_Piii)
        .other          _Z11ForwardStepPdS_S_Piii,@"STO_CUDA_ENTRY STV_DEFAULT"
_Z11ForwardStepPdS_S_Piii:
.text._Z11ForwardStepPdS_S_Piii:
[----:B------:R-:W-:Y:S01]  /*0000*/  LDC R1, c[0x0][0x37c] ;  /* 0x0000df00ff017b82 */ /* 0x000fe20000000800 */
[----:B------:R-:W0:Y:S07]  /*0010*/  S2R R0, SR_TID.X ;  /* 0x0000000000007919 */ /* 0x000e2e0000002100 */
[----:B------:R-:W0:Y:S01]  /*0020*/  S2UR UR4, SR_CTAID.X ;  /* 0x00000000000479c3 */ /* 0x000e220000002500 */
[----:B------:R-:W1:Y:S07]  /*0030*/  LDCU UR16, c[0x0][0x3a4] ;  /* 0x00007480ff1077ac */ /* 0x000e6e0008000800 */
[----:B------:R-:W0:Y:S02]  /*0040*/  LDC R3, c[0x0][0x360] ;  /* 0x0000d800ff037b82 */ /* 0x000e240000000800 */
[----:B0-----:R-:W-:-:S05]  /*0050*/  IMAD R0, R3, UR4, R0 ;  /* 0x0000000403007c24 */ /* 0x001fca000f8e0200 */
[----:B-1----:R-:W-:-:S13]  /*0060*/  ISETP.GE.AND P0, PT, R0, UR16, PT ;  /* 0x0000001000007c0c */ /* 0x002fda000bf06270 */
[----:B------:R-:W-:Y:S05]  /*0070*/  @P0 EXIT ;  /* 0x000000000000094d */ /* 0x000fea0003800000 */
[----:B------:R-:W0:Y:S01]  /*0080*/  LDCU UR6, c[0x0][0x3a0] ;  /* 0x00007400ff0677ac */ /* 0x000e220008000800 */
[----:B------:R-:W1:Y:S01]  /*0090*/  LDC.64 R2, c[0x0][0x380] ;  /* 0x0000e000ff027b82 */ /* 0x000e620000000a00 */
[----:B------:R-:W2:Y:S01]  /*00a0*/  LDCU.64 UR14, c[0x0][0x358] ;  /* 0x00006b00ff0e77ac */ /* 0x000ea20008000a00 */
[----:B------:R-:W-:-:S06]  /*00b0*/  UISETP.GE.AND UP0, UPT, UR16, 0x1, UPT ;  /* 0x000000011000788c */ /* 0x000fcc000bf06270 */
[----:B------:R-:W-:Y:S02]  /*00c0*/  PLOP3.LUT P0, PT, PT, PT, UP0, 0x80, 0x8 ;  /* 0x000000000008781c */ /* 0x000fe40003f0f008 */
[----:B0-----:R-:W-:-:S05]  /*00d0*/  MOV R5, UR6 ;  /* 0x0000000600057c02 */ /* 0x001fca0008000f00 */
[----:B------:R-:W-:-:S04]  /*00e0*/  IMAD R5, R5, UR16, R0 ;  /* 0x0000001005057c24 */ /* 0x000fc8000f8e0200 */
[----:B-1----:R-:W-:-:S05]  /*00f0*/  IMAD.WIDE R4, R5, 0x8, R2 ;  /* 0x0000000805047825 */ /* 0x002fca00078e0202 */
[----:B--2---:R0:W-:Y:S01]  /*0100*/  STG.E.64 desc[UR14][R4.64], RZ ;  /* 0x000000ff04007986 */ /* 0x0041e2000c101b0e */
[----:B------:R-:W-:Y:S05]  /*0110*/  @!P0 EXIT ;  /* 0x000000000000894d */ /* 0x000fea0003800000 */
[----:B------:R-:W1:Y:S01]  /*0120*/  LDCU.64 UR4, c[0x0][0x398] ;  /* 0x00007300ff0477ac */ /* 0x000e620008000a00 */
[----:B------:R-:W-:Y:S01]  /*0130*/  HFMA2 R7, -RZ, RZ, 0, 0 ;  /* 0x00000000ff077431 */ /* 0x000fe200000001ff */
[----:B------:R-:W-:Y:S01]  /*0140*/  CS2R R12, SRZ ;  /* 0x00000000000c7805 */ /* 0x000fe2000001ff00 */
[----:B------:R-:W-:Y:S02]  /*0150*/  UISETP.GE.U32.AND UP0, UPT, UR16, 0x8, UPT ;  /* 0x000000081000788c */ /* 0x000fe4000bf06070 */
[----:B------:R-:W-:Y:S02]  /*0160*/  UIMAD UR7, UR16, UR6, -UR16 ;  /* 0x00000006100772a4 */ /* 0x000fe4000f8e0a10 */
[----:B-1----:R-:W-:-:S05]  /*0170*/  UIMAD.WIDE UR4, UR6, 0x4, UR4 ;  /* 0x00000004060478a5 */ /* 0x002fca000f8e0204 */
[----:B------:R-:W-:Y:S07]  /*0180*/  BRA.U !UP0, `(.L_x_0) ;  /* 0x0000000508e07547 */ /* 0x000fee000b800000 */
[----:B------:R-:W1:Y:S01]  /*0190*/  LDCU.64 UR18, c[0x0][0x388] ;  /* 0x00007100ff1277ac */ /* 0x000e620008000a00 */
[----:B------:R-:W-:Y:S01]  /*01a0*/  MOV R15, UR7 ;  /* 0x00000007000f7c02 */ /* 0x000fe20008000f00 */
[----:B------:R-:W-:Y:S01]  /*01b0*/  IMAD.MOV.U32 R14, RZ, RZ, R0 ;  /* 0x000000ffff0e7224 */ /* 0x000fe200078e0000 */
[----:B------:R-:W-:Y:S01]  /*01c0*/  CS2R R12, SRZ ;  /* 0x00000000000c7805 */ /* 0x000fe2000001ff00 */
[----:B------:R-:W-:-:S04]  /*01d0*/  ULOP3.LUT UR6, UR16, 0x7ffffff8, URZ, 0xc0, !UPT ;  /* 0x7ffffff810067892 */ /* 0x000fc8000f8ec0ff */
[----:B------:R-:W-:Y:S02]  /*01e0*/  UIADD3 UR6, UPT, UPT, -UR6, URZ, URZ ;  /* 0x000000ff06067290 */ /* 0x000fe4000fffe1ff */
[----:B-1----:R-:W-:Y:S02]  /*01f0*/  UIMAD.WIDE.U32 UR8, UR16, 0x18, UR18 ;  /* 0x00000018100878a5 */ /* 0x002fe4000f8e0012 */
[----:B------:R-:W-:Y:S02]  /*0200*/  UIMAD.WIDE.U32 UR10, UR16, 0x20, UR18 ;  /* 0x00000020100a78a5 */ /* 0x000fe4000f8e0012 */
[----:B------:R-:W-:-:S12]  /*0210*/  UIMAD.WIDE.U32 UR12, UR16, 0x30, UR18 ;  /* 0x00000030100c78a5 */ /* 0x000fd8000f8e0012 */
.L_x_1:
[----:B------:R-:W-:Y:S01]  /*0220*/  MOV R23, UR5 ;  /* 0x0000000500177c02 */ /* 0x000fe20008000f00 */
[----:B-1----:R-:W1:Y:S01]  /*0230*/  LDC.64 R8, c[0x0][0x390] ;  /* 0x0000e400ff087b82 */ /* 0x002e620000000a00 */
[----:B------:R-:W-:-:S05]  /*0240*/  MOV R22, UR4 ;  /* 0x0000000400167c02 */ /* 0x000fca0008000f00 */
[----:B------:R-:W2:Y:S01]  /*0250*/  LDG.E R23, desc[UR14][R22.64] ;  /* 0x0000000e16177981 */ /* 0x000ea2000c1e1900 */
[----:B------:R-:W-:Y:S02]  /*0260*/  IMAD.MOV.U32 R11, RZ, RZ, 0x8 ;  /* 0x00000008ff0b7424 */ /* 0x000fe400078e00ff */
[----:B------:R-:W-:-:S04]  /*0270*/  IMAD.WIDE R6, R15, 0x8, R2 ;  /* 0x000000080f067825 */ /* 0x000fc800078e0202 */
[----:B------:R-:W-:Y:S01]  /*0280*/  IMAD.WIDE R10, R14, R11, UR18 ;  /* 0x000000120e0a7e25 */ /* 0x000fe2000f8e020b */
[----:B------:R-:W3:Y:S04]  /*0290*/  LDG.E.64 R16, desc[UR14][R6.64] ;  /* 0x0000000e06107981 */ /* 0x000ee8000c1e1b00 */
[----:B------:R-:W3:Y:S01]  /*02a0*/  LDG.E.64 R18, desc[UR14][R10.64] ;  /* 0x0000000e0a127981 */ /* 0x000ee2000c1e1b00 */
[----:B--2---:R-:W-:-:S05]  /*02b0*/  LEA R21, R0, R23, 0x1 ;  /* 0x0000001700157211 */ /* 0x004fca00078e08ff */
[----:B-1----:R-:W-:-:S06]  /*02c0*/  IMAD.WIDE R20, R21, 0x8, R8 ;  /* 0x0000000815147825 */ /* 0x002fcc00078e0208 */
[----:B------:R-:W2:Y:S01]  /*02d0*/  LDG.E.64 R20, desc[UR14][R20.64] ;  /* 0x0000000e14147981 */ /* 0x000ea2000c1e1b00 */
[----:B---3--:R-:W-:Y:S01]  /*02e0*/  DMUL R16, R16, R18 ;  /* 0x0000001210107228 */ /* 0x008fe20000000000 */
[----:B------:R-:W-:Y:S01]  /*02f0*/  IMAD.U32 R25, RZ, RZ, UR5 ;  /* 0x00000005ff197e24 */ /* 0x000fe2000f8e00ff */
[----:B------:R-:W-:-:S06]  /*0300*/  MOV R24, UR4 ;  /* 0x0000000400187c02 */ /* 0x000fcc0008000f00 */
[----:B--2---:R-:W-:-:S07]  /*0310*/  DFMA R12, R16, R20, R12 ;  /* 0x00000014100c722b */ /* 0x004fce000000000c */
[----:B------:R1:W-:Y:S04]  /*0320*/  STG.E.64 desc[UR14][R4.64], R12 ;  /* 0x0000000c04007986 */ /* 0x0003e8000c101b0e */
[----:B------:R-:W2:Y:S01]  /*0330*/  LDG.E R25, desc[UR14][R24.64] ;  /* 0x0000000e18197981 */ /* 0x000ea2000c1e1900 */
[----:B------:R-:W-:-:S03]  /*0340*/  MOV R19, UR16 ;  /* 0x0000001000137c02 */ /* 0x000fc60008000f00 */
[----:B------:R-:W3:Y:S02]  /*0350*/  LDG.E.64 R16, desc[UR14][R6.64+0x8] ;  /* 0x0000080e06107981 */ /* 0x000ee4000c1e1b00 */
[----:B------:R-:W-:-:S06]  /*0360*/  IMAD.WIDE.U32 R18, R19, 0x8, R10 ;  /* 0x0000000813127825 */ /* 0x000fcc00078e000a */
[----:B------:R-:W3:Y:S01]  /*0370*/  LDG.E.64 R18, desc[UR14][R18.64] ;  /* 0x0000000e12127981 */ /* 0x000ee2000c1e1b00 */
[----:B--2---:R-:W-:-:S05]  /*0380*/  LEA R23, R0, R25, 0x1 ;  /* 0x0000001900177211 */ /* 0x004fca00078e08ff */
[----:B------:R-:W-:-:S06]  /*0390*/  IMAD.WIDE R22, R23, 0x8, R8 ;  /* 0x0000000817167825 */ /* 0x000fcc00078e0208 */
[----:B------:R-:W2:Y:S01]  /*03a0*/  LDG.E.64 R22, desc[UR14][R22.64] ;  /* 0x0000000e16167981 */ /* 0x000ea2000c1e1b00 */
[----:B---3--:R-:W-:Y:S01]  /*03b0*/  DMUL R16, R16, R18 ;  /* 0x0000001210107228 */ /* 0x008fe20000000000 */
[----:B------:R-:W-:Y:S01]  /*03c0*/  IMAD.U32 R27, RZ, RZ, UR5 ;  /* 0x00000005ff1b7e24 */ /* 0x000fe2000f8e00ff */
[----:B------:R-:W-:-:S06]  /*03d0*/  MOV R26, UR4 ;  /* 0x00000004001a7c02 */ /* 0x000fcc0008000f00 */
[----:B--2---:R-:W-:-:S07]  /*03e0*/  DFMA R16, R16, R22, R12 ;  /* 0x000000161010722b */ /* 0x004fce000000000c */
[----:B------:R2:W-:Y:S04]  /*03f0*/  STG.E.64 desc[UR14][R4.64], R16 ;  /* 0x0000001004007986 */ /* 0x0005e8000c101b0e */
[----:B------:R-:W3:Y:S01]  /*0400*/  LDG.E R27, desc[UR14][R26.64] ;  /* 0x0000000e1a1b7981 */ /* 0x000ee2000c1e1900 */
[----:B------:R-:W-:-:S03]  /*0410*/  MOV R21, UR16 ;  /* 0x0000001000157c02 */ /* 0x000fc60008000f00 */
[----:B-1----:R-:W4:Y:S02]  /*0420*/  LDG.E.64 R12, desc[UR14][R6.64+0x10] ;  /* 0x0000100e060c7981 */ /* 0x002f24000c1e1b00 */
[----:B------:R-:W-:-:S06]  /*0430*/  IMAD.WIDE.U32 R20, R21, 0x10, R10 ;  /* 0x0000001015147825 */ /* 0x000fcc00078e000a */
[----:B------:R-:W4:Y:S01]  /*0440*/  LDG.E.64 R20, desc[UR14][R20.64] ;  /* 0x0000000e14147981 */ /* 0x000f22000c1e1b00 */
[----:B---3--:R-:W-:-:S05]  /*0450*/  LEA R19, R0, R27, 0x1 ;  /* 0x0000001b00137211 */ /* 0x008fca00078e08ff */
[----:B------:R-:W-:-:S06]  /*0460*/  IMAD.WIDE R18, R19, 0x8, R8 ;  /* 0x0000000813127825 */ /* 0x000fcc00078e0208 */
[----:B------:R-:W3:Y:S01]  /*0470*/  LDG.E.64 R18, desc[UR14][R18.64] ;  /* 0x0000000e12127981 */ /* 0x000ee2000c1e1b00 */
[----:B----4-:R-:W-:Y:S01]  /*0480*/  DMUL R12, R12, R20 ;  /* 0x000000140c0c7228 */ /* 0x010fe20000000000 */
[----:B------:R-:W-:-:S07]  /*0490*/  MOV R25, UR5 ;  /* 0x0000000500197c02 */ /* 0x000fce0008000f00 */
[----:B---3--:R-:W-:-:S07]  /*04a0*/  DFMA R12, R12, R18, R16 ;  /* 0x000000120c0c722b */ /* 0x008fce0000000010 */
[----:B------:R1:W-:Y:S04]  /*04b0*/  STG.E.64 desc[UR14][R4.64], R12 ;  /* 0x0000000c04007986 */ /* 0x0003e8000c101b0e */
[----:B------:R-:W3:Y:S01]  /*04c0*/  LDG.E R25, desc[UR14][R24.64] ;  /* 0x0000000e18197981 */ /* 0x000ee2000c1e1900 */
[----:B------:R-:W-:-:S03]  /*04d0*/  IMAD.MOV.U32 R23, RZ, RZ, 0x8 ;  /* 0x00000008ff177424 */ /* 0x000fc600078e00ff */
[----:B--2---:R-:W2:Y:S01]  /*04e0*/  LDG.E.64 R16, desc[UR14][R6.64+0x18] ;  /* 0x0000180e06107981 */ /* 0x004ea2000c1e1b00 */
[----:B------:R-:W-:-:S05]  /*04f0*/  IMAD.WIDE R22, R14, R23, UR8 ;  /* 0x000000080e167e25 */ /* 0x000fca000f8e0217 */
[----:B------:R-:W2:Y:S01]  /*0500*/  LDG.E.64 R20, desc[UR14][R22.64] ;  /* 0x0000000e16147981 */ /* 0x000ea2000c1e1b00 */
[----:B---3--:R-:W-:-:S05]  /*0510*/  LEA R27, R0, R25, 0x1 ;  /* 0x00000019001b7211 */ /* 0x008fca00078e08ff */
[----:B------:R-:W-:-:S06]  /*0520*/  IMAD.WIDE R18, R27, 0x8, R8 ;  /* 0x000000081b127825 */ /* 0x000fcc00078e0208 */
[----:B------:R-:W3:Y:S01]  /*0530*/  LDG.E.64 R18, desc[UR14][R18.64] ;  /* 0x0000000e12127981 */ /* 0x000ee2000c1e1b00 */
[----:B--2---:R-:W-:Y:S01]  /*0540*/  DMUL R16, R16, R20 ;  /* 0x0000001410107228 */ /* 0x004fe20000000000 */
[----:B------:R-:W-:-:S07]  /*0550*/  MOV R27, UR5 ;  /* 0x00000005001b7c02 */ /* 0x000fce0008000f00 */
[----:B---3--:R-:W-:-:S07]  /*0560*/  DFMA R16, R16, R18, R12 ;  /* 0x000000121010722b */ /* 0x008fce000000000c */
[----:B------:R2:W-:Y:S04]  /*0570*/  STG.E.64 desc[UR14][R4.64], R16 ;  /* 0x0000001004007986 */ /* 0x0005e8000c101b0e */
[----:B------:R-:W3:Y:S01]  /*0580*/  LDG.E R27, desc[UR14][R26.64] ;  /* 0x0000000e1a1b7981 */ /* 0x000ee2000c1e1900 */
[----:B------:R-:W-:-:S03]  /*0590*/  MOV R21, 0x8 ;  /* 0x0000000800157802 */ /* 0x000fc60000000f00 */
[----:B-1----:R-:W4:Y:S02]  /*05a0*/  LDG.E.64 R12, desc[UR14][R6.64+0x20] ;  /* 0x0000200e060c7981 */ /* 0x002f24000c1e1b00 */
[----:B------:R-:W-:-:S06]  /*05b0*/  IMAD.WIDE R20, R14, R21, UR10 ;  /* 0x0000000a0e147e25 */ /* 0x000fcc000f8e0215 */
[----:B------:R-:W4:Y:S01]  /*05c0*/  LDG.E.64 R20, desc[UR14][R20.64] ;  /* 0x0000000e14147981 */ /* 0x000f22000c1e1b00 */
[----:B---3--:R-:W-:-:S04]  /*05d0*/  IMAD R23, R0, 0x2, R27 ;  /* 0x0000000200177824 */ /* 0x008fc800078e021b */
[----:B------:R-:W-:-:S06]  /*05e0*/  IMAD.WIDE R22, R23, 0x8, R8 ;  /* 0x0000000817167825 */ /* 0x000fcc00078e0208 */
[----:B------:R-:W3:Y:S01]  /*05f0*/  LDG.E.64 R22, desc[UR14][R22.64] ;  /* 0x0000000e16167981 */ /* 0x000ee2000c1e1b00 */
[----:B----4-:R-:W-:Y:S01]  /*0600*/  DMUL R12, R12, R20 ;  /* 0x000000140c0c7228 */ /* 0x010fe20000000000 */
[----:B------:R-:W-:-:S07]  /*0610*/  MOV R25, UR5 ;  /* 0x0000000500197c02 */ /* 0x000fce0008000f00 */
[----:B---3--:R-:W-:-:S07]  /*0620*/  DFMA R12, R12, R22, R16 ;  /* 0x000000160c0c722b */ /* 0x008fce0000000010 */
[----:B------:R1:W-:Y:S04]  /*0630*/  STG.E.64 desc[UR14][R4.64], R12 ;  /* 0x0000000c04007986 */ /* 0x0003e8000c101b0e */
[----:B------:R-:W3:Y:S01]  /*0640*/  LDG.E R25, desc[UR14][R24.64] ;  /* 0x0000000e18197981 */ /* 0x000ee2000c1e1900 */
[----:B------:R-:W-:-:S03]  /*0650*/  MOV R19, UR16 ;  /* 0x0000001000137c02 */ /* 0x000fc60008000f00 */
[----:B--2---:R-:W2:Y:S02]  /*0660*/  LDG.E.64 R16, desc[UR14][R6.64+0x28] ;  /* 0x0000280e06107981 */ /* 0x004ea4000c1e1b00 */
[----:B------:R-:W-:-:S06]  /*0670*/  IMAD.WIDE.U32 R18, R19, 0x28, R10 ;  /* 0x0000002813127825 */ /* 0x000fcc00078e000a */
[----:B------:R-:W2:Y:S01]  /*0680*/  LDG.E.64 R18, desc[UR14][R18.64] ;  /* 0x0000000e12127981 */ /* 0x000ea2000c1e1b00 */
[----:B---3--:R-:W-:-:S05]  /*0690*/  LEA R21, R0, R25, 0x1 ;  /* 0x0000001900157211 */ /* 0x008fca00078e08ff */
[----:B------:R-:W-:-:S06]  /*06a0*/  IMAD.WIDE R20, R21, 0x8, R8 ;  /* 0x0000000815147825 */ /* 0x000fcc00078e0208 */
[----:B------:R-:W3:Y:S01]  /*06b0*/  LDG.E.64 R20, desc[UR14][R20.64] ;  /* 0x0000000e14147981 */ /* 0x000ee2000c1e1b00 */
[----:B--2---:R-:W-:Y:S01]  /*06c0*/  DMUL R16, R16, R18 ;  /* 0x0000001210107228 */ /* 0x004fe20000000000 */
[----:B------:R-:W-:Y:S01]  /*06d0*/  MOV R23, UR5 ;  /* 0x0000000500177c02 */ /* 0x000fe20008000f00 */
[----:B------:R-:W-:-:S06]  /*06e0*/  IMAD.U32 R22, RZ, RZ, UR4 ;  /* 0x00000004ff167e24 */ /* 0x000fcc000f8e00ff */
[----:B---3--:R-:W-:-:S07]  /*06f0*/  DFMA R16, R16, R20, R12 ;  /* 0x000000141010722b */ /* 0x008fce000000000c */
[----:B------:R2:W-:Y:S04]  /*0700*/  STG.E.64 desc[UR14][R4.64], R16 ;  /* 0x0000001004007986 */ /* 0x0005e8000c101b0e */
[----:B------:R-:W3:Y:S01]  /*0710*/  LDG.E R23, desc[UR14][R22.64] ;  /* 0x0000000e16177981 */ /* 0x000ee2000c1e1900 */
[----:B-1----:R-:W-:-:S03]  /*0720*/  MOV R13, 0x8 ;  /* 0x00000008000d7802 */ /* 0x002fc60000000f00 */
[----:B------:R-:W4:Y:S02]  /*0730*/  LDG.E.64 R18, desc[UR14][R6.64+0x30] ;  /* 0x0000300e06127981 */ /* 0x000f24000c1e1b00 */
[----:B------:R-:W-:-:S06]  /*0740*/  IMAD.WIDE R12, R14, R13, UR12 ;  /* 0x0000000c0e0c7e25 */ /* 0x000fcc000f8e020d */
[----:B------:R-:W4:Y:S01]  /*0750*/  LDG.E.64 R12, desc[UR14][R12.64] ;  /* 0x0000000e0c0c7981 */ /* 0x000f22000c1e1b00 */
[----:B---3--:R-:W-:-:S05]  /*0760*/  LEA R25, R0, R23, 0x1 ;  /* 0x0000001700197211 */ /* 0x008fca00078e08ff */
[----:B------:R-:W-:-:S06]  /*0770*/  IMAD.WIDE R20, R25, 0x8, R8 ;  /* 0x0000000819147825 */ /* 0x000fcc00078e0208 */
[----:B------:R-:W3:Y:S01]  /*0780*/  LDG.E.64 R20, desc[UR14][R20.64] ;  /* 0x0000000e14147981 */ /* 0x000ee2000c1e1b00 */
[----:B----4-:R-:W-:-:S08]  /*0790*/  DMUL R18, R18, R12 ;  /* 0x0000000c12127228 */ /* 0x010fd00000000000 */
[----:B---3--:R-:W-:Y:S01]  /*07a0*/  DFMA R18, R18, R20, R16 ;  /* 0x000000141212722b */ /* 0x008fe20000000010 */
[----:B--2---:R-:W-:Y:S01]  /*07b0*/  MOV R17, UR5 ;  /* 0x0000000500117c02 */ /* 0x004fe20008000f00 */
[----:B------:R-:W-:-:S05]  /*07c0*/  IMAD.U32 R16, RZ, RZ, UR4 ;  /* 0x00000004ff107e24 */ /* 0x000fca000f8e00ff */
        /* <DEDUP_REMOVED lines=10> */
[----:B------:R-:W-:-:S04]  /*0870*/  UIADD3 UR6, UPT, UPT, UR6, 0x8, URZ ;  /* 0x0000000806067890 */ /* 0x000fc8000fffe0ff */
[----:B------:R-:W-:Y:S01]  /*0880*/  UISETP.NE.AND UP0, UPT, UR6, URZ, UPT ;  /* 0x000000ff0600728c */ /* 0x000fe2000bf05270 */
[----:B------:R-:W-:Y:S01]  /*0890*/  IMAD.U32 R17, RZ, RZ, UR16 ;  /* 0x00000010ff117e24 */ /* 0x000fe2000f8e00ff */
[----:B------:R-:W-:-:S04]  /*08a0*/  IADD3 R15, PT, PT, R15, 0x8, RZ ;  /* 0x000000080f0f7810 */ /* 0x000fc80007ffe0ff */
[----:B------:R-:W-:Y:S01]  /*08b0*/  LEA R14, R17, R14, 0x3 ;  /* 0x0000000e110e7211 */ /* 0x000fe200078e18ff */
[----:B--2---:R-:W-:-:S07]  /*08c0*/  DFMA R12, R12, R8, R18 ;  /* 0x000000080c0c722b */ /* 0x004fce0000000012 */
[----:B------:R1:W-:Y:S01]  /*08d0*/  STG.E.64 desc[UR14][R4.64], R12 ;  /* 0x0000000c04007986 */ /* 0x0003e2000c101b0e */
[----:B------:R-:W-:Y:S05]  /*08e0*/  BRA.U UP0, `(.L_x_1) ;  /* 0xfffffff9004c7547 */ /* 0x000fea000b83ffff */
[----:B------:R-:W-:-:S06]  /*08f0*/  ULOP3.LUT UR6, UR16, 0x7ffffff8, URZ, 0xc0, !UPT ;  /* 0x7ffffff810067892 */ /* 0x000fcc000f8ec0ff */
[----:B------:R-:W-:-:S07]  /*0900*/  MOV R7, UR6 ;  /* 0x0000000600077c02 */ /* 0x000fce0008000f00 */
.L_x_0:
[----:B------:R-:W-:-:S06]  /*0910*/  ULOP3.LUT UR6, UR16, 0x7, URZ, 0xc0, !UPT ;  /* 0x0000000710067892 */ /* 0x000fcc000f8ec0ff */
[----:B------:R-:W-:-:S13]  /*0920*/  ISETP.NE.AND P0, PT, RZ, UR6, PT ;  /* 0x00000006ff007c0c */ /* 0x000fda000bf05270 */
[----:B------:R-:W-:Y:S05]  /*0930*/  @!P0 EXIT ;  /* 0x000000000000894d */ /* 0x000fea0003800000 */
[----:B------:R-:W-:Y:S02]  /*0940*/  UISETP.GE.U32.AND UP0, UPT, UR6, 0x4, UPT ;  /* 0x000000040600788c */ /* 0x000fe4000bf06070 */
[----:B------:R-:W-:-:S07]  /*0950*/  ULOP3.LUT UR6, UR16, 0x3, URZ, 0xc0, !UPT ;  /* 0x0000000310067892 */ /* 0x000fce000f8ec0ff */
[----:B------:R-:W-:Y:S05]  /*0960*/  BRA.U !UP0, `(.L_x_2) ;  /* 0x0000000108e07547 */ /* 0x000fea000b800000 */
[----:B------:R-:W-:Y:S01]  /*0970*/  MOV R23, UR5 ;  /* 0x0000000500177c02 */ /* 0x000fe20008000f00 */
[----:B------:R-:W-:Y:S01]  /*0980*/  IMAD.U32 R22, RZ, RZ, UR4 ;  /* 0x00000004ff167e24 */ /* 0x000fe2000f8e00ff */
[----:B------:R-:W2:Y:S04]  /*0990*/  LDC.64 R14, c[0x0][0x388] ;  /* 0x0000e200ff0e7b82 */ /* 0x000ea80000000a00 */
[----:B------:R-:W3:Y:S01]  /*09a0*/  LDG.E R23, desc[UR14][R22.64] ;  /* 0x0000000e16177981 */ /* 0x000ee2000c1e1900 */
[C---:B------:R-:W-:Y:S01]  /*09b0*/  IADD3 R9, PT, PT, R7.reuse, UR7, RZ ;  /* 0x0000000707097c10 */ /* 0x040fe2000fffe0ff */
[----:B------:R-:W-:Y:S02]  /*09c0*/  IMAD R17, R7, UR16, R0 ;  /* 0x0000001007117c24 */ /* 0x000fe4000f8e0200 */
[----:B------:R-:W4:Y:S02]  /*09d0*/  LDC.64 R10, c[0x0][0x390] ;  /* 0x0000e400ff0a7b82 */ /* 0x000f240000000a00 */
[----:B------:R-:W-:-:S04]  /*09e0*/  IMAD.WIDE R8, R9, 0x8, R2 ;  /* 0x0000000809087825 */ /* 0x000fc800078e0202 */
[----:B--2---:R-:W-:Y:S02]  /*09f0*/  IMAD.WIDE R14, R17, 0x8, R14 ;  /* 0x00000008110e7825 */ /* 0x004fe400078e020e */
[----:B------:R-:W2:Y:S04]  /*0a00*/  LDG.E.64 R16, desc[UR14][R8.64] ;  /* 0x0000000e08107981 */ /* 0x000ea8000c1e1b00 */
[----:B-1----:R-:W2:Y:S01]  /*0a10*/  LDG.E.64 R18, desc[UR14][R14.64] ;  /* 0x0000000e0e127981 */ /* 0x002ea2000c1e1b00 */
[----:B---3--:R-:W-:-:S05]  /*0a20*/  LEA R21, R0, R23, 0x1 ;  /* 0x0000001700157211 */ /* 0x008fca00078e08ff */
[----:B----4-:R-:W-:-:S06]  /*0a30*/  IMAD.WIDE R20, R21, 0x8, R10 ;  /* 0x0000000815147825 */ /* 0x010fcc00078e020a */
[----:B------:R-:W3:Y:S01]  /*0a40*/  LDG.E.64 R20, desc[UR14][R20.64] ;  /* 0x0000000e14147981 */ /* 0x000ee2000c1e1b00 */
[----:B------:R-:W-:Y:S01]  /*0a50*/  IMAD.U32 R23, RZ, RZ, UR5 ;  /* 0x00000005ff177e24 */ /* 0x000fe2000f8e00ff */
[----:B--2---:R-:W-:-:S08]  /*0a60*/  DMUL R16, R16, R18 ;  /* 0x0000001210107228 */ /* 0x004fd00000000000 */
[----:B---3--:R-:W-:-:S07]  /*0a70*/  DFMA R12, R16, R20, R12 ;  /* 0x00000014100c722b */ /* 0x008fce000000000c */
[----:B------:R1:W-:Y:S04]  /*0a80*/  STG.E.64 desc[UR14][R4.64], R12 ;  /* 0x0000000c04007986 */ /* 0x0003e8000c101b0e */
[----:B------:R-:W2:Y:S01]  /*0a90*/  LDG.E R23, desc[UR14][R22.64] ;  /* 0x0000000e16177981 */ /* 0x000ea2000c1e1900 */
[----:B------:R-:W-:-:S05]  /*0aa0*/  MOV R17, UR16 ;  /* 0x0000001000117c02 */ /* 0x000fca0008000f00 */
[----:B------:R-:W-:Y:S02]  /*0ab0*/  IMAD.WIDE.U32 R16, R17, 0x8, R14 ;  /* 0x0000000811107825 */ /* 0x000fe400078e000e */
[----:B------:R-:W3:Y:S04]  /*0ac0*/  LDG.E.64 R14, desc[UR14][R8.64+0x8] ;  /* 0x0000080e080e7981 */ /* 0x000ee8000c1e1b00 */
        /* <DEDUP_REMOVED lines=10> */
[----:B-1----:R-:W-:-:S05]  /*0b70*/  MOV R13, UR16 ;  /* 0x00000010000d7c02 */ /* 0x002fca0008000f00 */
[----:B------:R-:W-:Y:S02]  /*0b80*/  IMAD.WIDE.U32 R12, R13, 0x8, R16 ;  /* 0x000000080d0c7825 */ /* 0x000fe400078e0010 */
[----:B------:R-:W4:Y:S04]  /*0b90*/  LDG.E.64 R16, desc[UR14][R8.64+0x10] ;  /* 0x0000100e08107981 */ /* 0x000f28000c1e1b00 */
[----:B------:R-:W4:Y:S01]  /*0ba0*/  LDG.E.64 R18, desc[UR14][R12.64] ;  /* 0x0000000e0c127981 */ /* 0x000f22000c1e1b00 */
[----:B---3--:R-:W-:-:S05]  /*0bb0*/  LEA R23, R0, R25, 0x1 ;  /* 0x0000001900177211 */ /* 0x008fca00078e08ff */
[----:B------:R-:W-:-:S06]  /*0bc0*/  IMAD.WIDE R20, R23, 0x8, R10 ;  /* 0x0000000817147825 */ /* 0x000fcc00078e020a */
[----:B------:R-:W3:Y:S01]  /*0bd0*/  LDG.E.64 R20, desc[UR14][R20.64] ;  /* 0x0000000e14147981 */ /* 0x000ee2000c1e1b00 */
[----:B----4-:R-:W-:Y:S01]  /*0be0*/  DMUL R16, R16, R18 ;  /* 0x0000001210107228 */ /* 0x010fe20000000000 */
[----:B------:R-:W-:Y:S01]  /*0bf0*/  IMAD.U32 R19, RZ, RZ, UR5 ;  /* 0x00000005ff137e24 */ /* 0x000fe2000f8e00ff */
[----:B------:R-:W-:-:S06]  /*0c00*/  MOV R18, UR4 ;  /* 0x0000000400127c02 */ /* 0x000fcc0008000f00 */
[----:B---3--:R-:W-:-:S07]  /*0c10*/  DFMA R16, R16, R20, R14 ;  /* 0x000000141010722b */ /* 0x008fce000000000e */
[----:B------:R3:W-:Y:S04]  /*0c20*/  STG.E.64 desc[UR14][R4.64], R16 ;  /* 0x0000001004007986 */ /* 0x0007e8000c101b0e */
[----:B------:R-:W4:Y:S01]  /*0c30*/  LDG.E R19, desc[UR14][R18.64] ;  /* 0x0000000e12137981 */ /* 0x000f22000c1e1900 */
[----:B--2---:R-:W-:-:S03]  /*0c40*/  MOV R15, UR16 ;  /* 0x00000010000f7c02 */ /* 0x004fc60008000f00 */
[----:B------:R-:W2:Y:S02]  /*0c50*/  LDG.E.64 R8, desc[UR14][R8.64+0x18] ;  /* 0x0000180e08087981 */ /* 0x000ea4000c1e1b00 */
[----:B------:R-:W-:-:S06]  /*0c60*/  IMAD.WIDE.U32 R14, R15, 0x8, R12 ;  /* 0x000000080f0e7825 */ /* 0x000fcc00078e000c */
[----:B------:R-:W2:Y:S01]  /*0c70*/  LDG.E.64 R14, desc[UR14][R14.64] ;  /* 0x0000000e0e0e7981 */ /* 0x000ea2000c1e1b00 */
[----:B----4-:R-:W-:-:S05]  /*0c80*/  LEA R23, R0, R19, 0x1 ;  /* 0x0000001300177211 */ /* 0x010fca00078e08ff */
[----:B------:R-:W-:-:S06]  /*0c90*/  IMAD.WIDE R10, R23, 0x8, R10 ;  /* 0x00000008170a7825 */ /* 0x000fcc00078e020a */
[----:B------:R-:W4:Y:S01]  /*0ca0*/  LDG.E.64 R10, desc[UR14][R10.64] ;  /* 0x0000000e0a0a7981 */ /* 0x000f22000c1e1b00 */
[----:B--2---:R-:W-:Y:S01]  /*0cb0*/  DMUL R12, R8, R14 ;  /* 0x0000000e080c7228 */ /* 0x004fe20000000000 */
[----:B------:R-:W-:-:S07]  /*0cc0*/  IADD3 R7, PT, PT, R7, 0x4, RZ ;  /* 0x0000000407077810 */ /* 0x000fce0007ffe0ff */
[----:B----4-:R-:W-:-:S07]  /*0cd0*/  DFMA R12, R12, R10, R16 ;  /* 0x0000000a0c0c722b */ /* 0x010fce0000000010 */
[----:B------:R3:W-:Y:S04]  /*0ce0*/  STG.E.64 desc[UR14][R4.64], R12 ;  /* 0x0000000c04007986 */ /* 0x0007e8000c101b0e */
.L_x_2:
[----:B------:R-:W-:-:S13]  /*0cf0*/  ISETP.NE.AND P0, PT, RZ, UR6, PT ;  /* 0x00000006ff007c0c */ /* 0x000fda000bf05270 */
[----:B------:R-:W-:Y:S05]  /*0d00*/  @!P0 EXIT ;  /* 0x000000000000894d */ /* 0x000fea0003800000 */
[----:B------:R-:W-:-:S09]  /*0d10*/  UISETP.NE.AND UP0, UPT, UR6, 0x1, UPT ;  /* 0x000000010600788c */ /* 0x000fd2000bf05270 */
[----:B------:R-:W-:Y:S05]  /*0d20*/  BRA.U !UP0, `(.L_x_3) ;  /* 0x0000000108787547 */ /* 0x000fea000b800000 */
[----:B------:R-:W-:Y:S01]  /*0d30*/  MOV R23, UR5 ;  /* 0x0000000500177c02 */ /* 0x000fe20008000f00 */
[----:B------:R-:W-:Y:S01]  /*0d40*/  IMAD.U32 R22, RZ, RZ, UR4 ;  /* 0x00000004ff167e24 */ /* 0x000fe2000f8e00ff */
[----:B---3--:R-:W2:Y:S04]  /*0d50*/  LDC.64 R16, c[0x0][0x388] ;  /* 0x0000e200ff107b82 */ /* 0x008ea80000000a00 */
        /* <DEDUP_REMOVED lines=15> */
[----:B------:R-:W3:Y:S01]  /*0e50*/  LDG.E R23, desc[UR14][R22.64] ;  /* 0x0000000e16177981 */ /* 0x000ee2000c1e1900 */
[----:B------:R-:W-:-:S03]  /*0e60*/  MOV R19, UR16 ;  /* 0x0000001000137c02 */ /* 0x000fc60008000f00 */
[----:B------:R-:W4:Y:S02]  /*0e70*/  LDG.E.64 R10, desc[UR14][R10.64+0x8] ;  /* 0x0000080e0a0a7981 */ /* 0x000f24000c1e1b00 */
[----:B------:R-:W-:-:S05]  /*0e80*/  IMAD.WIDE.U32 R18, R19, 0x8, R16 ;  /* 0x0000000813127825 */ /* 0x000fca00078e0010 */
[----:B------:R-:W4:Y:S01]  /*0e90*/  LDG.E.64 R12, desc[UR14][R18.64] ;  /* 0x0000000e120c7981 */ /* 0x000f22000c1e1b00 */
[----:B---3--:R-:W-:-:S05]  /*0ea0*/  LEA R25, R0, R23, 0x1 ;  /* 0x0000001700197211 */ /* 0x008fca00078e08ff */
[----:B------:R-:W-:-:S06]  /*0eb0*/  IMAD.WIDE R8, R25, 0x8, R8 ;  /* 0x0000000819087825 */ /* 0x000fcc00078e0208 */
[----:B------:R-:W3:Y:S01]  /*0ec0*/  LDG.E.64 R8, desc[UR14][R8.64] ;  /* 0x0000000e08087981 */ /* 0x000ee2000c1e1b00 */
[----:B----4-:R-:W-:Y:S01]  /*0ed0*/  DMUL R12, R10, R12 ;  /* 0x0000000c0a0c7228 */ /* 0x010fe20000000000 */
[----:B------:R-:W-:-:S07]  /*0ee0*/  IADD3 R7, PT, PT, R7, 0x2, RZ ;  /* 0x0000000207077810 */ /* 0x000fce0007ffe0ff */
[----:B---3--:R-:W-:-:S07]  /*0ef0*/  DFMA R12, R12, R8, R14 ;  /* 0x000000080c0c722b */ /* 0x008fce000000000e */
[----:B------:R2:W-:Y:S04]  /*0f00*/  STG.E.64 desc[UR14][R4.64], R12 ;  /* 0x0000000c04007986 */ /* 0x0005e8000c101b0e */
.L_x_3:
[----:B------:R-:W-:-:S04]  /*0f10*/  ULOP3.LUT UR6, UR16, 0x1, URZ, 0xc0, !UPT ;  /* 0x0000000110067892 */ /* 0x000fc8000f8ec0ff */
[----:B------:R-:W-:-:S06]  /*0f20*/  UISETP.NE.U32.AND UP0, UPT, UR6, 0x1, UPT ;  /* 0x000000010600788c */ /* 0x000fcc000bf05070 */
[----:B------:R-:W-:-:S13]  /*0f30*/  PLOP3.LUT P0, PT, PT, PT, UP0, 0x80, 0x8 ;  /* 0x000000000008781c */ /* 0x000fda0003f0f008 */
[----:B------:R-:W-:Y:S05]  /*0f40*/  @P0 EXIT ;  /* 0x000000000000094d */ /* 0x000fea0003800000 */
[----:B--2---:R-:W-:Y:S01]  /*0f50*/  MOV R15, UR5 ;  /* 0x00000005000f7c02 */ /* 0x004fe20008000f00 */
[----:B------:R-:W-:Y:S01]  /*0f60*/  IMAD.U32 R14, RZ, RZ, UR4 ;  /* 0x00000004ff0e7e24 */ /* 0x000fe2000f8e00ff */
[----:B------:R-:W2:Y:S04]  /*0f70*/  LDC.64 R10, c[0x0][0x388] ;  /* 0x0000e200ff0a7b82 */ /* 0x000ea80000000a00 */
[----:B------:R-:W4:Y:S01]  /*0f80*/  LDG.E R15, desc[UR14][R14.64] ;  /* 0x0000000e0e0f7981 */ /* 0x000f22000c1e1900 */
[C---:B---3--:R-:W-:Y:S01]  /*0f90*/  IADD3 R17, PT, PT, R7.reuse, UR7, RZ ;  /* 0x0000000707117c10 */ /* 0x048fe2000fffe0ff */
[----:B------:R-:W-:Y:S02]  /*0fa0*/  IMAD R7, R7, UR16, R0 ;  /* 0x0000001007077c24 */ /* 0x000fe4000f8e0200 */
[----:B------:R-:W3:Y:S02]  /*0fb0*/  LDC.64 R8, c[0x0][0x390] ;  /* 0x0000e400ff087b82 */ /* 0x000ee40000000a00 */
[----:B------:R-:W-:-:S06]  /*0fc0*/  IMAD.WIDE R2, R17, 0x8, R2 ;  /* 0x0000000811027825 */ /* 0x000fcc00078e0202 */
[----:B------:R-:W5:Y:S01]  /*0fd0*/  LDG.E.64 R2, desc[UR14][R2.64] ;  /* 0x0000000e02027981 */ /* 0x000f62000c1e1b00 */
[----:B--2---:R-:W-:-:S06]  /*0fe0*/  IMAD.WIDE R6, R7, 0x8, R10 ;  /* 0x0000000807067825 */ /* 0x004fcc00078e020a */
[----:B------:R-:W5:Y:S01]  /*0ff0*/  LDG.E.64 R6, desc[UR14][R6.64] ;  /* 0x0000000e06067981 */ /* 0x000f62000c1e1b00 */
[----:B----4-:R-:W-:-:S05]  /*1000*/  LEA R11, R0, R15, 0x1 ;  /* 0x0000000f000b7211 */ /* 0x010fca00078e08ff */
[----:B---3--:R-:W-:-:S06]  /*1010*/  IMAD.WIDE R10, R11, 0x8, R8 ;  /* 0x000000080b0a7825 */ /* 0x008fcc00078e0208 */
[----:B------:R-:W2:Y:S01]  /*1020*/  LDG.E.64 R10, desc[UR14][R10.64] ;  /* 0x0000000e0a0a7981 */ /* 0x000ea2000c1e1b00 */
[----:B-----5:R-:W-:-:S08]  /*1030*/  DMUL R8, R2, R6 ;  /* 0x0000000602087228 */ /* 0x020fd00000000000 */
[----:B--2---:R-:W-:-:S07]  /*1040*/  DFMA R8, R8, R10, R12 ;  /* 0x0000000a0808722b */ /* 0x004fce000000000c */
[----:B------:R-:W-:Y:S01]  /*1050*/  STG.E.64 desc[UR14][R4.64], R8 ;  /* 0x0000000804007986 */ /* 0x000fe2000c101b0e */
[----:B------:R-:W-:Y:S05]  /*1060*/  EXIT ;  /* 0x000000000000794d */ /* 0x000fea0003800000 */
.L_x_4:
[----:B------:R-:W-:-:S00]  /*1070*/  BRA `(.L_x_4) ;  /* 0xfffffffc00fc7947 */ /* 0x000fc0000383ffff */
[----:B------:R-:W-:-:S00]  /*1080*/  NOP ;  /* 0x0000000000007918 */ /* 0x000fc00000000000 */
[----:B------:R-:W-:-:S00]  /*1090*/  NOP ;  /* 0x0000000000007918 */ /* 0x000fc00000000000 */
[----:B------:R-:W-:-:S00]  /*10a0*/  NOP ;  /* 0x0000000000007918 */ /* 0x000fc00000000000 */
[----:B------:R-:W-:-:S00]  /*10b0*/  NOP ;  /* 0x0000000000007918 */ /* 0x000fc00000000000 */
[----:B------:R-:W-:-:S00]  /*10c0*/  NOP ;  /* 0x0000000000007918 */ /* 0x000fc00000000000 */
[----:B------:R-:W-:-:S00]  /*10d0*/  NOP ;  /* 0x0000000000007918 */ /* 0x000fc00000000000 */
[----:B------:R-:W-:-:S00]  /*10e0*/  NOP ;  /* 0x0000000000007918 */ /* 0x000fc00000000000 */
[----:B------:R-:W-:-:S00]  /*10f0*/  NOP ;  /* 0x0000000000007918 */ /* 0x000fc00000000000 */
.L_x_5:


//--------------------- .nv.shared.reserved.0     --------------------------
	.section	.nv.shared.reserved.0,"aw",@nobits
	.weak		__nv_reservedSMEM_offset_0_alias
	.size		__nv_reservedSMEM_offset_0_alias, 0, 64
	.other		__nv_reservedSMEM_offset_0_alias,@"STO_CUDA_RESERVED_SHARED STV_DEFAULT"
__nv_reservedSMEM_offset_0_alias:
	.zero		0
	.zero		64


//--------------------- .nv.constant0._Z11ForwardStepPdS_S_Piii --------------------------
	.section	.nv.constant0._Z11ForwardStepPdS_S_Piii,"a",@progbits
	.sectionflags	@""
	.align	4
.nv.constant0._Z11ForwardStepPdS_S_Piii:
	.zero		936


//--------------------- SYMBOLS --------------------------

	.type		.nv.reservedSmem.offset0,@object
	.size		.nv.reservedSmem.offset0,0x4
